//
// Generated by NVIDIA NVVM Compiler
//
// Compiler Build ID: CL-36424714
// Cuda compilation tools, release 13.0, V13.0.88
// Based on NVVM 20.0.0
//

.version 9.0
.target sm_100
.address_size 64

	// .globl	_Z29nppiRGBToGray_8u_C3C1R_kernelPKhiPhiii

.visible .entry _Z29nppiRGBToGray_8u_C3C1R_kernelPKhiPhiii(
	.param .u64 .ptr .align 1 _Z29nppiRGBToGray_8u_C3C1R_kernelPKhiPhiii_param_0,
	.param .u32 _Z29nppiRGBToGray_8u_C3C1R_kernelPKhiPhiii_param_1,
	.param .u64 .ptr .align 1 _Z29nppiRGBToGray_8u_C3C1R_kernelPKhiPhiii_param_2,
	.param .u32 _Z29nppiRGBToGray_8u_C3C1R_kernelPKhiPhiii_param_3,
	.param .u32 _Z29nppiRGBToGray_8u_C3C1R_kernelPKhiPhiii_param_4,
	.param .u32 _Z29nppiRGBToGray_8u_C3C1R_kernelPKhiPhiii_param_5
)
{
	.reg .pred 	%p<4>;
	.reg .b16 	%rs<4>;
	.reg .b32 	%r<19>;
	.reg .b32 	%f<8>;
	.reg .b64 	%rd<13>;

	ld.param.u64 	%rd1, [_Z29nppiRGBToGray_8u_C3C1R_kernelPKhiPhiii_param_0];
	ld.param.u32 	%r3, [_Z29nppiRGBToGray_8u_C3C1R_kernelPKhiPhiii_param_1];
	ld.param.u64 	%rd2, [_Z29nppiRGBToGray_8u_C3C1R_kernelPKhiPhiii_param_2];
	ld.param.u32 	%r4, [_Z29nppiRGBToGray_8u_C3C1R_kernelPKhiPhiii_param_3];
	ld.param.u32 	%r5, [_Z29nppiRGBToGray_8u_C3C1R_kernelPKhiPhiii_param_4];
	ld.param.u32 	%r6, [_Z29nppiRGBToGray_8u_C3C1R_kernelPKhiPhiii_param_5];
	mov.u32 	%r8, %ctaid.x;
	mov.u32 	%r9, %ntid.x;
	mov.u32 	%r10, %tid.x;
	mad.lo.s32 	%r1, %r8, %r9, %r10;
	mov.u32 	%r11, %ctaid.y;
	mov.u32 	%r12, %ntid.y;
	mov.u32 	%r13, %tid.y;
	mad.lo.s32 	%r14, %r11, %r12, %r13;
	setp.ge.s32 	%p1, %r1, %r5;
	setp.ge.s32 	%p2, %r14, %r6;
	or.pred  	%p3, %p1, %p2;
	@%p3 bra 	$L__BB0_2;
	cvta.to.global.u64 	%rd3, %rd1;
	cvta.to.global.u64 	%rd4, %rd2;
	mul.lo.s32 	%r15, %r3, %r14;
	cvt.s64.s32 	%rd5, %r15;
	mul.lo.s32 	%r16, %r1, 3;
	cvt.s64.s32 	%rd6, %r16;
	add.s64 	%rd7, %rd5, %rd6;
	add.s64 	%rd8, %rd3, %rd7;
	mul.lo.s32 	%r17, %r4, %r14;
	cvt.s64.s32 	%rd9, %r17;
	cvt.s64.s32 	%rd10, %r1;
	add.s64 	%rd11, %rd9, %rd10;
	add.s64 	%rd12, %rd4, %rd11;
	ld.global.u8 	%rs1, [%rd8];
	ld.global.u8 	%rs2, [%rd8+1];
	ld.global.u8 	%rs3, [%rd8+2];
	cvt.rn.f32.u16 	%f1, %rs1;
	cvt.rn.f32.u16 	%f2, %rs2;
	mul.f32 	%f3, %f2, 0f3F1645A2;
	fma.rn.f32 	%f4, %f1, 0f3E991687, %f3;
	cvt.rn.f32.u16 	%f5, %rs3;
	fma.rn.f32 	%f6, %f5, 0f3DE978D5, %f4;
	add.f32 	%f7, %f6, 0f3F000000;
	cvt.rzi.u32.f32 	%r18, %f7;
	st.global.u8 	[%rd12], %r18;
$L__BB0_2:
	ret;

}
	// .globl	_Z30nppiRGBToGray_8u_AC4C1R_kernelPKhiPhiii
.visible .entry _Z30nppiRGBToGray_8u_AC4C1R_kernelPKhiPhiii(
	.param .u64 .ptr .align 1 _Z30nppiRGBToGray_8u_AC4C1R_kernelPKhiPhiii_param_0,
	.param .u32 _Z30nppiRGBToGray_8u_AC4C1R_kernelPKhiPhiii_param_1,
	.param .u64 .ptr .align 1 _Z30nppiRGBToGray_8u_AC4C1R_kernelPKhiPhiii_param_2,
	.param .u32 _Z30nppiRGBToGray_8u_AC4C1R_kernelPKhiPhiii_param_3,
	.param .u32 _Z30nppiRGBToGray_8u_AC4C1R_kernelPKhiPhiii_param_4,
	.param .u32 _Z30nppiRGBToGray_8u_AC4C1R_kernelPKhiPhiii_param_5
)
{
	.reg .pred 	%p<4>;
	.reg .b16 	%rs<4>;
	.reg .b32 	%r<19>;
	.reg .b32 	%f<8>;
	.reg .b64 	%rd<13>;

	ld.param.u64 	%rd1, [_Z30nppiRGBToGray_8u_AC4C1R_kernelPKhiPhiii_param_0];
	ld.param.u32 	%r3, [_Z30nppiRGBToGray_8u_AC4C1R_kernelPKhiPhiii_param_1];
	ld.param.u64 	%rd2, [_Z30nppiRGBToGray_8u_AC4C1R_kernelPKhiPhiii_param_2];
	ld.param.u32 	%r4, [_Z30nppiRGBToGray_8u_AC4C1R_kernelPKhiPhiii_param_3];
	ld.param.u32 	%r5, [_Z30nppiRGBToGray_8u_AC4C1R_kernelPKhiPhiii_param_4];
	ld.param.u32 	%r6, [_Z30nppiRGBToGray_8u_AC4C1R_kernelPKhiPhiii_param_5];
	mov.u32 	%r8, %ctaid.x;
	mov.u32 	%r9, %ntid.x;
	mov.u32 	%r10, %tid.x;
	mad.lo.s32 	%r1, %r8, %r9, %r10;
	mov.u32 	%r11, %ctaid.y;
	mov.u32 	%r12, %ntid.y;
	mov.u32 	%r13, %tid.y;
	mad.lo.s32 	%r14, %r11, %r12, %r13;
	setp.ge.s32 	%p1, %r1, %r5;
	setp.ge.s32 	%p2, %r14, %r6;
	or.pred  	%p3, %p1, %p2;
	@%p3 bra 	$L__BB1_2;
	cvta.to.global.u64 	%rd3, %rd1;
	cvta.to.global.u64 	%rd4, %rd2;
	mul.lo.s32 	%r15, %r3, %r14;
	cvt.s64.s32 	%rd5, %r15;
	shl.b32 	%r16, %r1, 2;
	cvt.s64.s32 	%rd6, %r16;
	add.s64 	%rd7, %rd5, %rd6;
	add.s64 	%rd8, %rd3, %rd7;
	mul.lo.s32 	%r17, %r4, %r14;
	cvt.s64.s32 	%rd9, %r17;
	cvt.s64.s32 	%rd10, %r1;
	add.s64 	%rd11, %rd9, %rd10;
	add.s64 	%rd12, %rd4, %rd11;
	ld.global.u8 	%rs1, [%rd8];
	ld.global.u8 	%rs2, [%rd8+1];
	ld.global.u8 	%rs3, [%rd8+2];
	cvt.rn.f32.u16 	%f1, %rs1;
	cvt.rn.f32.u16 	%f2, %rs2;
	mul.f32 	%f3, %f2, 0f3F1645A2;
	fma.rn.f32 	%f4, %f1, 0f3E991687, %f3;
	cvt.rn.f32.u16 	%f5, %rs3;
	fma.rn.f32 	%f6, %f5, 0f3DE978D5, %f4;
	add.f32 	%f7, %f6, 0f3F000000;
	cvt.rzi.u32.f32 	%r18, %f7;
	st.global.u8 	[%rd12], %r18;
$L__BB1_2:
	ret;

}
	// .globl	_Z30nppiRGBToGray_32f_C3C1R_kernelPKfiPfiii
.visible .entry _Z30nppiRGBToGray_32f_C3C1R_kernelPKfiPfiii(
	.param .u64 .ptr .align 1 _Z30nppiRGBToGray_32f_C3C1R_kernelPKfiPfiii_param_0,
	.param .u32 _Z30nppiRGBToGray_32f_C3C1R_kernelPKfiPfiii_param_1,
	.param .u64 .ptr .align 1 _Z30nppiRGBToGray_32f_C3C1R_kernelPKfiPfiii_param_2,
	.param .u32 _Z30nppiRGBToGray_32f_C3C1R_kernelPKfiPfiii_param_3,
	.param .u32 _Z30nppiRGBToGray_32f_C3C1R_kernelPKfiPfiii_param_4,
	.param .u32 _Z30nppiRGBToGray_32f_C3C1R_kernelPKfiPfiii_param_5
)
{
	.reg .pred 	%p<4>;
	.reg .b32 	%r<18>;
	.reg .b32 	%f<7>;
	.reg .b64 	%rd<13>;

	ld.param.u64 	%rd1, [_Z30nppiRGBToGray_32f_C3C1R_kernelPKfiPfiii_param_0];
	ld.param.u32 	%r3, [_Z30nppiRGBToGray_32f_C3C1R_kernelPKfiPfiii_param_1];
	ld.param.u64 	%rd2, [_Z30nppiRGBToGray_32f_C3C1R_kernelPKfiPfiii_param_2];
	ld.param.u32 	%r4, [_Z30nppiRGBToGray_32f_C3C1R_kernelPKfiPfiii_param_3];
	ld.param.u32 	%r5, [_Z30nppiRGBToGray_32f_C3C1R_kernelPKfiPfiii_param_4];
	ld.param.u32 	%r6, [_Z30nppiRGBToGray_32f_C3C1R_kernelPKfiPfiii_param_5];
	mov.u32 	%r8, %ctaid.x;
	mov.u32 	%r9, %ntid.x;
	mov.u32 	%r10, %tid.x;
	mad.lo.s32 	%r1, %r8, %r9, %r10;
	mov.u32 	%r11, %ctaid.y;
	mov.u32 	%r12, %ntid.y;
	mov.u32 	%r13, %tid.y;
	mad.lo.s32 	%r14, %r11, %r12, %r13;
	setp.ge.s32 	%p1, %r1, %r5;
	setp.ge.s32 	%p2, %r14, %r6;
	or.pred  	%p3, %p1, %p2;
	@%p3 bra 	$L__BB2_2;
	cvta.to.global.u64 	%rd3, %rd1;
	cvta.to.global.u64 	%rd4, %rd2;
	mul.lo.s32 	%r15, %r3, %r14;
	cvt.s64.s32 	%rd5, %r15;
	add.s64 	%rd6, %rd3, %rd5;
	mul.lo.s32 	%r16, %r1, 3;
	mul.wide.s32 	%rd7, %r16, 4;
	add.s64 	%rd8, %rd6, %rd7;
	mul.lo.s32 	%r17, %r4, %r14;
	cvt.s64.s32 	%rd9, %r17;
	add.s64 	%rd10, %rd4, %rd9;
	mul.wide.s32 	%rd11, %r1, 4;
	add.s64 	%rd12, %rd10, %rd11;
	ld.global.f32 	%f1, [%rd8];
	ld.global.f32 	%f2, [%rd8+4];
	ld.global.f32 	%f3, [%rd8+8];
	mul.f32 	%f4, %f2, 0f3F1645A2;
	fma.rn.f32 	%f5, %f1, 0f3E991687, %f4;
	fma.rn.f32 	%f6, %f3, 0f3DE978D5, %f5;
	st.global.f32 	[%rd12], %f6;
$L__BB2_2:
	ret;

}
	// .globl	_Z31nppiRGBToGray_32f_AC4C1R_kernelPKfiPfiii
.visible .entry _Z31nppiRGBToGray_32f_AC4C1R_kernelPKfiPfiii(
	.param .u64 .ptr .align 1 _Z31nppiRGBToGray_32f_AC4C1R_kernelPKfiPfiii_param_0,
	.param .u32 _Z31nppiRGBToGray_32f_AC4C1R_kernelPKfiPfiii_param_1,
	.param .u64 .ptr .align 1 _Z31nppiRGBToGray_32f_AC4C1R_kernelPKfiPfiii_param_2,
	.param .u32 _Z31nppiRGBToGray_32f_AC4C1R_kernelPKfiPfiii_param_3,
	.param .u32 _Z31nppiRGBToGray_32f_AC4C1R_kernelPKfiPfiii_param_4,
	.param .u32 _Z31nppiRGBToGray_32f_AC4C1R_kernelPKfiPfiii_param_5
)
{
	.reg .pred 	%p<4>;
	.reg .b32 	%r<18>;
	.reg .b32 	%f<7>;
	.reg .b64 	%rd<13>;

	ld.param.u64 	%rd1, [_Z31nppiRGBToGray_32f_AC4C1R_kernelPKfiPfiii_param_0];
	ld.param.u32 	%r3, [_Z31nppiRGBToGray_32f_AC4C1R_kernelPKfiPfiii_param_1];
	ld.param.u64 	%rd2, [_Z31nppiRGBToGray_32f_AC4C1R_kernelPKfiPfiii_param_2];
	ld.param.u32 	%r4, [_Z31nppiRGBToGray_32f_AC4C1R_kernelPKfiPfiii_param_3];
	ld.param.u32 	%r5, [_Z31nppiRGBToGray_32f_AC4C1R_kernelPKfiPfiii_param_4];
	ld.param.u32 	%r6, [_Z31nppiRGBToGray_32f_AC4C1R_kernelPKfiPfiii_param_5];
	mov.u32 	%r8, %ctaid.x;
	mov.u32 	%r9, %ntid.x;
	mov.u32 	%r10, %tid.x;
	mad.lo.s32 	%r1, %r8, %r9, %r10;
	mov.u32 	%r11, %ctaid.y;
	mov.u32 	%r12, %ntid.y;
	mov.u32 	%r13, %tid.y;
	mad.lo.s32 	%r14, %r11, %r12, %r13;
	setp.ge.s32 	%p1, %r1, %r5;
	setp.ge.s32 	%p2, %r14, %r6;
	or.pred  	%p3, %p1, %p2;
	@%p3 bra 	$L__BB3_2;
	cvta.to.global.u64 	%rd3, %rd1;
	cvta.to.global.u64 	%rd4, %rd2;
	mul.lo.s32 	%r15, %r3, %r14;
	cvt.s64.s32 	%rd5, %r15;
	add.s64 	%rd6, %rd3, %rd5;
	shl.b32 	%r16, %r1, 2;
	mul.wide.s32 	%rd7, %r16, 4;
	add.s64 	%rd8, %rd6, %rd7;
	mul.lo.s32 	%r17, %r4, %r14;
	cvt.s64.s32 	%rd9, %r17;
	add.s64 	%rd10, %rd4, %rd9;
	mul.wide.s32 	%rd11, %r1, 4;
	add.s64 	%rd12, %rd10, %rd11;
	ld.global.f32 	%f1, [%rd8];
	ld.global.f32 	%f2, [%rd8+4];
	ld.global.f32 	%f3, [%rd8+8];
	mul.f32 	%f4, %f2, 0f3F1645A2;
	fma.rn.f32 	%f5, %f1, 0f3E991687, %f4;
	fma.rn.f32 	%f6, %f3, 0f3DE978D5, %f5;
	st.global.f32 	[%rd12], %f6;
$L__BB3_2:
	ret;

}


// ===== COMPILED SASS (sm_100) =====

	.target	sm_100

	.elftype	@"ET_EXEC"


//--------------------- .note.nv.tkinfo           --------------------------
	.section	.note.nv.tkinfo,"",@"SHT_NOTE"
	.sectionflags	@"SHF_NOTE_NV_TKINFO"
	.tkinfo
        /*0018*/ 	.word	0x00000002
        /*0030*/ 	.string	""
        /*0030*/ 	.string	"ptxas"
        /*0030*/ 	.string	"Cuda compilation tools, release 13.0, V13.0.88"
        /*0030*/ 	.string	"Build cuda_13.0.r13.0/compiler.36424714_0"
        /*0030*/ 	.string	"-arch sm_100 -m 64 "



//--------------------- .note.nv.cuinfo           --------------------------
	.section	.note.nv.cuinfo,"",@"SHT_NOTE"
	.sectionflags	@"SHF_NOTE_NV_CUINFO"
        /*0018*/ 	.short	0x0002
        /*001a*/ 	.short	0x0064
        /*001c*/ 	.short	0x0082
	.zero		2


//--------------------- .nv.info                  --------------------------
	.section	.nv.info,"",@"SHT_CUDA_INFO"
	.align	4


	//----- nvinfo : EIATTR_REGCOUNT
	.align		4
        /*0000*/ 	.byte	0x04, 0x2f
        /*0002*/ 	.short	(.L_1 - .L_0)
	.align		4
.L_0:
        /*0004*/ 	.word	index@(_Z29nppiRGBToGray_8u_C3C1R_kernelPKhiPhiii)
        /*0008*/ 	.word	0x0000000b


	//----- nvinfo : EIATTR_FRAME_SIZE
	.align		4
.L_1:
        /*000c*/ 	.byte	0x04, 0x11
        /*000e*/ 	.short	(.L_3 - .L_2)
	.align		4
.L_2:
        /*0010*/ 	.word	index@(_Z29nppiRGBToGray_8u_C3C1R_kernelPKhiPhiii)
        /*0014*/ 	.word	0x00000000


	//----- nvinfo : EIATTR_REGCOUNT
	.align		4
.L_3:
        /*0018*/ 	.byte	0x04, 0x2f
        /*001a*/ 	.short	(.L_5 - .L_4)
	.align		4
.L_4:
        /*001c*/ 	.word	index@(_Z30nppiRGBToGray_8u_AC4C1R_kernelPKhiPhiii)
        /*0020*/ 	.word	0x0000000b


	//----- nvinfo : EIATTR_FRAME_SIZE
	.align		4
.L_5:
        /*0024*/ 	.byte	0x04, 0x11
        /*0026*/ 	.short	(.L_7 - .L_6)
	.align		4
.L_6:
        /*0028*/ 	.word	index@(_Z30nppiRGBToGray_8u_AC4C1R_kernelPKhiPhiii)
        /*002c*/ 	.word	0x00000000


	//----- nvinfo : EIATTR_REGCOUNT
	.align		4
.L_7:
        /*0030*/ 	.byte	0x04, 0x2f
        /*0032*/ 	.short	(.L_9 - .L_8)
	.align		4
.L_8:
        /*0034*/ 	.word	index@(_Z30nppiRGBToGray_32f_C3C1R_kernelPKfiPfiii)
        /*0038*/ 	.word	0x0000000c


	//----- nvinfo : EIATTR_FRAME_SIZE
	.align		4
.L_9:
        /*003c*/ 	.byte	0x04, 0x11
        /*003e*/ 	.short	(.L_11 - .L_10)
	.align		4
.L_10:
        /*0040*/ 	.word	index@(_Z30nppiRGBToGray_32f_C3C1R_kernelPKfiPfiii)
        /*0044*/ 	.word	0x00000000


	//----- nvinfo : EIATTR_REGCOUNT
	.align		4
.L_11:
        /*0048*/ 	.byte	0x04, 0x2f
        /*004a*/ 	.short	(.L_13 - .L_12)
	.align		4
.L_12:
        /*004c*/ 	.word	index@(_Z31nppiRGBToGray_32f_AC4C1R_kernelPKfiPfiii)
        /*0050*/ 	.word	0x0000000c


	//----- nvinfo : EIATTR_FRAME_SIZE
	.align		4
.L_13:
        /*0054*/ 	.byte	0x04, 0x11
        /*0056*/ 	.short	(.L_15 - .L_14)
	.align		4
.L_14:
        /*0058*/ 	.word	index@(_Z31nppiRGBToGray_32f_AC4C1R_kernelPKfiPfiii)
        /*005c*/ 	.word	0x00000000


	//----- nvinfo : EIATTR_MIN_STACK_SIZE
	.align		4
.L_15:
        /*0060*/ 	.byte	0x04, 0x12
        /*0062*/ 	.short	(.L_17 - .L_16)
	.align		4
.L_16:
        /*0064*/ 	.word	index@(_Z31nppiRGBToGray_32f_AC4C1R_kernelPKfiPfiii)
        /*0068*/ 	.word	0x00000000


	//----- nvinfo : EIATTR_MIN_STACK_SIZE
	.align		4
.L_17:
        /*006c*/ 	.byte	0x04, 0x12
        /*006e*/ 	.short	(.L_19 - .L_18)
	.align		4
.L_18:
        /*0070*/ 	.word	index@(_Z30nppiRGBToGray_32f_C3C1R_kernelPKfiPfiii)
        /*0074*/ 	.word	0x00000000


	//----- nvinfo : EIATTR_MIN_STACK_SIZE
	.align		4
.L_19:
        /*0078*/ 	.byte	0x04, 0x12
        /*007a*/ 	.short	(.L_21 - .L_20)
	.align		4
.L_20:
        /*007c*/ 	.word	index@(_Z30nppiRGBToGray_8u_AC4C1R_kernelPKhiPhiii)
        /*0080*/ 	.word	0x00000000


	//----- nvinfo : EIATTR_MIN_STACK_SIZE
	.align		4
.L_21:
        /*0084*/ 	.byte	0x04, 0x12
        /*0086*/ 	.short	(.L_23 - .L_22)
	.align		4
.L_22:
        /*0088*/ 	.word	index@(_Z29nppiRGBToGray_8u_C3C1R_kernelPKhiPhiii)
        /*008c*/ 	.word	0x00000000
.L_23:


//--------------------- .nv.compat                --------------------------
	.section	.nv.compat,"",@"SHT_CUDA_COMPAT_INFO"
	.align	4
        /*0000*/ 	.byte	0x02, 0x09, 0x00, 0x00, 0x02, 0x02, 0x01, 0x00, 0x02, 0x05, 0x05, 0x00, 0x03, 0x07, 0x01, 0x01
        /*0010*/ 	.byte	0x02, 0x03, 0x00, 0x00, 0x02, 0x06, 0x01, 0x00, 0x04, 0x0b, 0x08, 0x00, 0x09, 0x00, 0x00, 0x00
        /*0020*/ 	.byte	0x00, 0x00, 0x00, 0x00


//--------------------- .nv.info._Z31nppiRGBToGray_32f_AC4C1R_kernelPKfiPfiii --------------------------
	.section	.nv.info._Z31nppiRGBToGray_32f_AC4C1R_kernelPKfiPfiii,"",@"SHT_CUDA_INFO"
	.sectionflags	@""
	.align	4


	//----- nvinfo : EIATTR_CUDA_API_VERSION
	.align		4
        /*0000*/ 	.byte	0x04, 0x37
        /*0002*/ 	.short	(.L_25 - .L_24)
.L_24:
        /*0004*/ 	.word	0x00000082


	//----- nvinfo : EIATTR_KPARAM_INFO
	.align		4
.L_25:
        /*0008*/ 	.byte	0x04, 0x17
        /*000a*/ 	.short	(.L_27 - .L_26)
.L_26:
        /*000c*/ 	.word	0x00000000
        /*0010*/ 	.short	0x0005
        /*0012*/ 	.short	0x0020
        /*0014*/ 	.byte	0x00, 0xf0, 0x11, 0x00


	//----- nvinfo : EIATTR_KPARAM_INFO
	.align		4
.L_27:
        /*0018*/ 	.byte	0x04, 0x17
        /*001a*/ 	.short	(.L_29 - .L_28)
.L_28:
        /*001c*/ 	.word	0x00000000
        /*0020*/ 	.short	0x0004
        /*0022*/ 	.short	0x001c
        /*0024*/ 	.byte	0x00, 0xf0, 0x11, 0x00


	//----- nvinfo : EIATTR_KPARAM_INFO
	.align		4
.L_29:
        /*0028*/ 	.byte	0x04, 0x17
        /*002a*/ 	.short	(.L_31 - .L_30)
.L_30:
        /*002c*/ 	.word	0x00000000
        /*0030*/ 	.short	0x0003
        /*0032*/ 	.short	0x0018
        /*0034*/ 	.byte	0x00, 0xf0, 0x11, 0x00


	//----- nvinfo : EIATTR_KPARAM_INFO
	.align		4
.L_31:
        /*0038*/ 	.byte	0x04, 0x17
        /*003a*/ 	.short	(.L_33 - .L_32)
.L_32:
        /*003c*/ 	.word	0x00000000
        /*0040*/ 	.short	0x0002
        /*0042*/ 	.short	0x0010
        /*0044*/ 	.byte	0x00, 0xf5, 0x21, 0x00


	//----- nvinfo : EIATTR_KPARAM_INFO
	.align		4
.L_33:
        /*0048*/ 	.byte	0x04, 0x17
        /*004a*/ 	.short	(.L_35 - .L_34)
.L_34:
        /*004c*/ 	.word	0x00000000
        /*0050*/ 	.short	0x0001
        /*0052*/ 	.short	0x0008
        /*0054*/ 	.byte	0x00, 0xf0, 0x11, 0x00


	//----- nvinfo : EIATTR_KPARAM_INFO
	.align		4
.L_35:
        /*0058*/ 	.byte	0x04, 0x17
        /*005a*/ 	.short	(.L_37 - .L_36)
.L_36:
        /*005c*/ 	.word	0x00000000
        /*0060*/ 	.short	0x0000
        /*0062*/ 	.short	0x0000
        /*0064*/ 	.byte	0x00, 0xf5, 0x21, 0x00


	//----- nvinfo : EIATTR_SPARSE_MMA_MASK
	.align		4
.L_37:
        /*0068*/ 	.byte	0x03, 0x50
        /*006a*/ 	.short	0x0000


	//----- nvinfo : EIATTR_MAXREG_COUNT
	.align		4
        /*006c*/ 	.byte	0x03, 0x1b
        /*006e*/ 	.short	0x00ff


	//----- nvinfo : EIATTR_MERCURY_ISA_VERSION
	.align		4
        /*0070*/ 	.byte	0x03, 0x5f
        /*0072*/ 	.short	0x0101


	//----- nvinfo : EIATTR_VRC_CTA_INIT_COUNT
	.align		4
        /*0074*/ 	.byte	0x02, 0x4a
	.zero		1
	.zero		1


	//----- nvinfo : EIATTR_EXIT_INSTR_OFFSETS
	.align		4
        /*0078*/ 	.byte	0x04, 0x1c
        /*007a*/ 	.short	(.L_39 - .L_38)


	//   ....[0]....
.L_38:
        /*007c*/ 	.word	0x000000d0


	//   ....[1]....
        /*0080*/ 	.word	0x00000230


	//----- nvinfo : EIATTR_CBANK_PARAM_SIZE
	.align		4
.L_39:
        /*0084*/ 	.byte	0x03, 0x19
        /*0086*/ 	.short	0x0024


	//----- nvinfo : EIATTR_PARAM_CBANK
	.align		4
        /*0088*/ 	.byte	0x04, 0x0a
        /*008a*/ 	.short	(.L_41 - .L_40)
	.align		4
.L_40:
        /*008c*/ 	.word	index@(.nv.constant0._Z31nppiRGBToGray_32f_AC4C1R_kernelPKfiPfiii)
        /*0090*/ 	.short	0x0380
        /*0092*/ 	.short	0x0024


	//----- nvinfo : EIATTR_SW_WAR
	.align		4
.L_41:
        /*0094*/ 	.byte	0x04, 0x36
        /*0096*/ 	.short	(.L_43 - .L_42)
.L_42:
        /*0098*/ 	.word	0x00000008
.L_43:


//--------------------- .nv.info._Z30nppiRGBToGray_32f_C3C1R_kernelPKfiPfiii --------------------------
	.section	.nv.info._Z30nppiRGBToGray_32f_C3C1R_kernelPKfiPfiii,"",@"SHT_CUDA_INFO"
	.sectionflags	@""
	.align	4


	//----- nvinfo : EIATTR_CUDA_API_VERSION
	.align		4
        /*0000*/ 	.byte	0x04, 0x37
        /*0002*/ 	.short	(.L_45 - .L_44)
.L_44:
        /*0004*/ 	.word	0x00000082


	//----- nvinfo : EIATTR_KPARAM_INFO
	.align		4
.L_45:
        /*0008*/ 	.byte	0x04, 0x17
        /*000a*/ 	.short	(.L_47 - .L_46)
.L_46:
        /*000c*/ 	.word	0x00000000
        /*0010*/ 	.short	0x0005
        /*0012*/ 	.short	0x0020
        /*0014*/ 	.byte	0x00, 0xf0, 0x11, 0x00


	//----- nvinfo : EIATTR_KPARAM_INFO
	.align		4
.L_47:
        /*0018*/ 	.byte	0x04, 0x17
        /*001a*/ 	.short	(.L_49 - .L_48)
.L_48:
        /*001c*/ 	.word	0x00000000
        /*0020*/ 	.short	0x0004
        /*0022*/ 	.short	0x001c
        /*0024*/ 	.byte	0x00, 0xf0, 0x11, 0x00


	//----- nvinfo : EIATTR_KPARAM_INFO
	.align		4
.L_49:
        /*0028*/ 	.byte	0x04, 0x17
        /*002a*/ 	.short	(.L_51 - .L_50)
.L_50:
        /*002c*/ 	.word	0x00000000
        /*0030*/ 	.short	0x0003
        /*0032*/ 	.short	0x0018
        /*0034*/ 	.byte	0x00, 0xf0, 0x11, 0x00


	//----- nvinfo : EIATTR_KPARAM_INFO
	.align		4
.L_51:
        /*0038*/ 	.byte	0x04, 0x17
        /*003a*/ 	.short	(.L_53 - .L_52)
.L_52:
        /*003c*/ 	.word	0x00000000
        /*0040*/ 	.short	0x0002
        /*0042*/ 	.short	0x0010
        /*0044*/ 	.byte	0x00, 0xf5, 0x21, 0x00


	//----- nvinfo : EIATTR_KPARAM_INFO
	.align		4
.L_53:
        /*0048*/ 	.byte	0x04, 0x17
        /*004a*/ 	.short	(.L_55 - .L_54)
.L_54:
        /*004c*/ 	.word	0x00000000
        /*0050*/ 	.short	0x0001
        /*0052*/ 	.short	0x0008
        /*0054*/ 	.byte	0x00, 0xf0, 0x11, 0x00


	//----- nvinfo : EIATTR_KPARAM_INFO
	.align		4
.L_55:
        /*0058*/ 	.byte	0x04, 0x17
        /*005a*/ 	.short	(.L_57 - .L_56)
.L_56:
        /*005c*/ 	.word	0x00000000
        /*0060*/ 	.short	0x0000
        /*0062*/ 	.short	0x0000
        /*0064*/ 	.byte	0x00, 0xf5, 0x21, 0x00


	//----- nvinfo : EIATTR_SPARSE_MMA_MASK
	.align		4
.L_57:
        /*0068*/ 	.byte	0x03, 0x50
        /*006a*/ 	.short	0x0000


	//----- nvinfo : EIATTR_MAXREG_COUNT
	.align		4
        /*006c*/ 	.byte	0x03, 0x1b
        /*006e*/ 	.short	0x00ff


	//----- nvinfo : EIATTR_MERCURY_ISA_VERSION
	.align		4
        /*0070*/ 	.byte	0x03, 0x5f
        /*0072*/ 	.short	0x0101


	//----- nvinfo : EIATTR_VRC_CTA_INIT_COUNT
	.align		4
        /*0074*/ 	.byte	0x02, 0x4a
	.zero		1
	.zero		1


	//----- nvinfo : EIATTR_EXIT_INSTR_OFFSETS
	.align		4
        /*0078*/ 	.byte	0x04, 0x1c
        /*007a*/ 	.short	(.L_59 - .L_58)


	//   ....[0]....
.L_58:
        /*007c*/ 	.word	0x000000d0


	//   ....[1]....
        /*0080*/ 	.word	0x00000230


	//----- nvinfo : EIATTR_CBANK_PARAM_SIZE
	.align		4
.L_59:
        /*0084*/ 	.byte	0x03, 0x19
        /*0086*/ 	.short	0x0024


	//----- nvinfo : EIATTR_PARAM_CBANK
	.align		4
        /*0088*/ 	.byte	0x04, 0x0a
        /*008a*/ 	.short	(.L_61 - .L_60)
	.align		4
.L_60:
        /*008c*/ 	.word	index@(.nv.constant0._Z30nppiRGBToGray_32f_C3C1R_kernelPKfiPfiii)
        /*0090*/ 	.short	0x0380
        /*0092*/ 	.short	0x0024


	//----- nvinfo : EIATTR_SW_WAR
	.align		4
.L_61:
        /*0094*/ 	.byte	0x04, 0x36
        /*0096*/ 	.short	(.L_63 - .L_62)
.L_62:
        /*0098*/ 	.word	0x00000008
.L_63:


//--------------------- .nv.info._Z30nppiRGBToGray_8u_AC4C1R_kernelPKhiPhiii --------------------------
	.section	.nv.info._Z30nppiRGBToGray_8u_AC4C1R_kernelPKhiPhiii,"",@"SHT_CUDA_INFO"
	.sectionflags	@""
	.align	4


	//----- nvinfo : EIATTR_CUDA_API_VERSION
	.align		4
        /*0000*/ 	.byte	0x04, 0x37
        /*0002*/ 	.short	(.L_65 - .L_64)
.L_64:
        /*0004*/ 	.word	0x00000082


	//----- nvinfo : EIATTR_KPARAM_INFO
	.align		4
.L_65:
        /*0008*/ 	.byte	0x04, 0x17
        /*000a*/ 	.short	(.L_67 - .L_66)
.L_66:
        /*000c*/ 	.word	0x00000000
        /*0010*/ 	.short	0x0005
        /*0012*/ 	.short	0x0020
        /*0014*/ 	.byte	0x00, 0xf0, 0x11, 0x00


	//----- nvinfo : EIATTR_KPARAM_INFO
	.align		4
.L_67:
        /*0018*/ 	.byte	0x04, 0x17
        /*001a*/ 	.short	(.L_69 - .L_68)
.L_68:
        /*001c*/ 	.word	0x00000000
        /*0020*/ 	.short	0x0004
        /*0022*/ 	.short	0x001c
        /*0024*/ 	.byte	0x00, 0xf0, 0x11, 0x00


	//----- nvinfo : EIATTR_KPARAM_INFO
	.align		4
.L_69:
        /*0028*/ 	.byte	0x04, 0x17
        /*002a*/ 	.short	(.L_71 - .L_70)
.L_70:
        /*002c*/ 	.word	0x00000000
        /*0030*/ 	.short	0x0003
        /*0032*/ 	.short	0x0018
        /*0034*/ 	.byte	0x00, 0xf0, 0x11, 0x00


	//----- nvinfo : EIATTR_KPARAM_INFO
	.align		4
.L_71:
        /*0038*/ 	.byte	0x04, 0x17
        /*003a*/ 	.short	(.L_73 - .L_72)
.L_72:
        /*003c*/ 	.word	0x00000000
        /*0040*/ 	.short	0x0002
        /*0042*/ 	.short	0x0010
        /*0044*/ 	.byte	0x00, 0xf5, 0x21, 0x00


	//----- nvinfo : EIATTR_KPARAM_INFO
	.align		4
.L_73:
        /*0048*/ 	.byte	0x04, 0x17
        /*004a*/ 	.short	(.L_75 - .L_74)
.L_74:
        /*004c*/ 	.word	0x00000000
        /*0050*/ 	.short	0x0001
        /*0052*/ 	.short	0x0008
        /*0054*/ 	.byte	0x00, 0xf0, 0x11, 0x00


	//----- nvinfo : EIATTR_KPARAM_INFO
	.align		4
.L_75:
        /*0058*/ 	.byte	0x04, 0x17
        /*005a*/ 	.short	(.L_77 - .L_76)
.L_76:
        /*005c*/ 	.word	0x00000000
        /*0060*/ 	.short	0x0000
        /*0062*/ 	.short	0x0000
        /*0064*/ 	.byte	0x00, 0xf5, 0x21, 0x00


	//----- nvinfo : EIATTR_SPARSE_MMA_MASK
	.align		4
.L_77:
        /*0068*/ 	.byte	0x03, 0x50
        /*006a*/ 	.short	0x0000


	//----- nvinfo : EIATTR_MAXREG_COUNT
	.align		4
        /*006c*/ 	.byte	0x03, 0x1b
        /*006e*/ 	.short	0x00ff


	//----- nvinfo : EIATTR_MERCURY_ISA_VERSION
	.align		4
        /*0070*/ 	.byte	0x03, 0x5f
        /*0072*/ 	.short	0x0101


	//----- nvinfo : EIATTR_VRC_CTA_INIT_COUNT
	.align		4
        /*0074*/ 	.byte	0x02, 0x4a
	.zero		1
	.zero		1


	//----- nvinfo : EIATTR_EXIT_INSTR_OFFSETS
	.align		4
        /*0078*/ 	.byte	0x04, 0x1c
        /*007a*/ 	.short	(.L_79 - .L_78)


	//   ....[0]....
.L_78:
        /*007c*/ 	.word	0x000000d0


	//   ....[1]....
        /*0080*/ 	.word	0x000002a0


	//----- nvinfo : EIATTR_CBANK_PARAM_SIZE
	.align		4
.L_79:
        /*0084*/ 	.byte	0x03, 0x19
        /*0086*/ 	.short	0x0024


	//----- nvinfo : EIATTR_PARAM_CBANK
	.align		4
        /*0088*/ 	.byte	0x04, 0x0a
        /*008a*/ 	.short	(.L_81 - .L_80)
	.align		4
.L_80:
        /*008c*/ 	.word	index@(.nv.constant0._Z30nppiRGBToGray_8u_AC4C1R_kernelPKhiPhiii)
        /*0090*/ 	.short	0x0380
        /*0092*/ 	.short	0x0024


	//----- nvinfo : EIATTR_SW_WAR
	.align		4
.L_81:
        /*0094*/ 	.byte	0x04, 0x36
        /*0096*/ 	.short	(.L_83 - .L_82)
.L_82:
        /*0098*/ 	.word	0x00000008
.L_83:


//--------------------- .nv.info._Z29nppiRGBToGray_8u_C3C1R_kernelPKhiPhiii --------------------------
	.section	.nv.info._Z29nppiRGBToGray_8u_C3C1R_kernelPKhiPhiii,"",@"SHT_CUDA_INFO"
	.sectionflags	@""
	.align	4


	//----- nvinfo : EIATTR_CUDA_API_VERSION
	.align		4
        /*0000*/ 	.byte	0x04, 0x37
        /*0002*/ 	.short	(.L_85 - .L_84)
.L_84:
        /*0004*/ 	.word	0x00000082


	//----- nvinfo : EIATTR_KPARAM_INFO
	.align		4
.L_85:
        /*0008*/ 	.byte	0x04, 0x17
        /*000a*/ 	.short	(.L_87 - .L_86)
.L_86:
        /*000c*/ 	.word	0x00000000
        /*0010*/ 	.short	0x0005
        /*0012*/ 	.short	0x0020
        /*0014*/ 	.byte	0x00, 0xf0, 0x11, 0x00


	//----- nvinfo : EIATTR_KPARAM_INFO
	.align		4
.L_87:
        /*0018*/ 	.byte	0x04, 0x17
        /*001a*/ 	.short	(.L_89 - .L_88)
.L_88:
        /*001c*/ 	.word	0x00000000
        /*0020*/ 	.short	0x0004
        /*0022*/ 	.short	0x001c
        /*0024*/ 	.byte	0x00, 0xf0, 0x11, 0x00


	//----- nvinfo : EIATTR_KPARAM_INFO
	.align		4
.L_89:
        /*0028*/ 	.byte	0x04, 0x17
        /*002a*/ 	.short	(.L_91 - .L_90)
.L_90:
        /*002c*/ 	.word	0x00000000
        /*0030*/ 	.short	0x0003
        /*0032*/ 	.short	0x0018
        /*0034*/ 	.byte	0x00, 0xf0, 0x11, 0x00


	//----- nvinfo : EIATTR_KPARAM_INFO
	.align		4
.L_91:
        /*0038*/ 	.byte	0x04, 0x17
        /*003a*/ 	.short	(.L_93 - .L_92)
.L_92:
        /*003c*/ 	.word	0x00000000
        /*0040*/ 	.short	0x0002
        /*0042*/ 	.short	0x0010
        /*0044*/ 	.byte	0x00, 0xf5, 0x21, 0x00


	//----- nvinfo : EIATTR_KPARAM_INFO
	.align		4
.L_93:
        /*0048*/ 	.byte	0x04, 0x17
        /*004a*/ 	.short	(.L_95 - .L_94)
.L_94:
        /*004c*/ 	.word	0x00000000
        /*0050*/ 	.short	0x0001
        /*0052*/ 	.short	0x0008
        /*0054*/ 	.byte	0x00, 0xf0, 0x11, 0x00


	//----- nvinfo : EIATTR_KPARAM_INFO
	.align		4
.L_95:
        /*0058*/ 	.byte	0x04, 0x17
        /*005a*/ 	.short	(.L_97 - .L_96)
.L_96:
        /*005c*/ 	.word	0x00000000
        /*0060*/ 	.short	0x0000
        /*0062*/ 	.short	0x0000
        /*0064*/ 	.byte	0x00, 0xf5, 0x21, 0x00


	//----- nvinfo : EIATTR_SPARSE_MMA_MASK
	.align		4
.L_97:
        /*0068*/ 	.byte	0x03, 0x50
        /*006a*/ 	.short	0x0000


	//----- nvinfo : EIATTR_MAXREG_COUNT
	.align		4
        /*006c*/ 	.byte	0x03, 0x1b
        /*006e*/ 	.short	0x00ff


	//----- nvinfo : EIATTR_MERCURY_ISA_VERSION
	.align		4
        /*0070*/ 	.byte	0x03, 0x5f
        /*0072*/ 	.short	0x0101


	//----- nvinfo : EIATTR_VRC_CTA_INIT_COUNT
	.align		4
        /*0074*/ 	.byte	0x02, 0x4a
	.zero		1
	.zero		1


	//----- nvinfo : EIATTR_EXIT_INSTR_OFFSETS
	.align		4
        /*0078*/ 	.byte	0x04, 0x1c
        /*007a*/ 	.short	(.L_99 - .L_98)


	//   ....[0]....
.L_98:
        /*007c*/ 	.word	0x000000d0


	//   ....[1]....
        /*0080*/ 	.word	0x000002a0


	//----- nvinfo : EIATTR_CBANK_PARAM_SIZE
	.align		4
.L_99:
        /*0084*/ 	.byte	0x03, 0x19
        /*0086*/ 	.short	0x0024


	//----- nvinfo : EIATTR_PARAM_CBANK
	.align		4
        /*0088*/ 	.byte	0x04, 0x0a
        /*008a*/ 	.short	(.L_101 - .L_100)
	.align		4
.L_100:
        /*008c*/ 	.word	index@(.nv.constant0._Z29nppiRGBToGray_8u_C3C1R_kernelPKhiPhiii)
        /*0090*/ 	.short	0x0380
        /*0092*/ 	.short	0x0024


	//----- nvinfo : EIATTR_SW_WAR
	.align		4
.L_101:
        /*0094*/ 	.byte	0x04, 0x36
        /*0096*/ 	.short	(.L_103 - .L_102)
.L_102:
        /*0098*/ 	.word	0x00000008
.L_103:


//--------------------- .nv.callgraph             --------------------------
	.section	.nv.callgraph,"",@"SHT_CUDA_CALLGRAPH"
	.align	4
	.sectionentsize	8
	.align		4
        /*0000*/ 	.word	0x00000000
	.align		4
        /*0004*/ 	.word	0xffffffff
	.align		4
        /*0008*/ 	.word	0x00000000
	.align		4
        /*000c*/ 	.word	0xfffffffe
	.align		4
        /*0010*/ 	.word	0x00000000
	.align		4
        /*0014*/ 	.word	0xfffffffd
	.align		4
        /*0018*/ 	.word	0x00000000
	.align		4
        /*001c*/ 	.word	0xfffffffc


//--------------------- .text._Z31nppiRGBToGray_32f_AC4C1R_kernelPKfiPfiii --------------------------
	.section	.text._Z31nppiRGBToGray_32f_AC4C1R_kernelPKfiPfiii,"ax",@progbits
	.align	128
        .global         _Z31nppiRGBToGray_32f_AC4C1R_kernelPKfiPfiii
        .type           _Z31nppiRGBToGray_32f_AC4C1R_kernelPKfiPfiii,@function
        .size           _Z31nppiRGBToGray_32f_AC4C1R_kernelPKfiPfiii,(.L_x_4 - _Z31nppiRGBToGray_32f_AC4C1R_kernelPKfiPfiii)
        .other          _Z31nppiRGBToGray_32f_AC4C1R_kernelPKfiPfiii,@"STO_CUDA_ENTRY STV_DEFAULT"
_Z31nppiRGBToGray_32f_AC4C1R_kernelPKfiPfiii:
.text._Z31nppiRGBToGray_32f_AC4C1R_kernelPKfiPfiii:
[----:B------:R-:W-:Y:S01]  /*0000*/  LDC R1, c[0x0][0x37c] ;  /* 0x0000df00ff017b82 */ /* 0x000fe20000000800 */
[----:B------:R-:W0:Y:S07]  /*0010*/  S2R R3, SR_TID.Y ;  /* 0x0000000000037919 */ /* 0x000e2e0000002200 */
[----:B------:R-:W1:Y:S01]  /*0020*/  LDC R7, c[0x0][0x360] ;  /* 0x0000d800ff077b82 */ /* 0x000e620000000800 */
[----:B------:R-:W2:Y:S01]  /*0030*/  LDCU UR6, c[0x0][0x3a0] ;  /* 0x00007400ff0677ac */ /* 0x000ea20008000800 */
[----:B------:R-:W1:Y:S01]  /*0040*/  S2R R2, SR_TID.X ;  /* 0x0000000000027919 */ /* 0x000e620000002100 */
[----:B------:R-:W3:Y:S05]  /*0050*/  LDCU UR7, c[0x0][0x39c] ;  /* 0x00007380ff0777ac */ /* 0x000eea0008000800 */
[----:B------:R-:W0:Y:S08]  /*0060*/  S2UR UR5, SR_CTAID.Y ;  /* 0x00000000000579c3 */ /* 0x000e300000002600 */
[----:B------:R-:W0:Y:S08]  /*0070*/  LDC R0, c[0x0][0x364] ;  /* 0x0000d900ff007b82 */ /* 0x000e300000000800 */
[----:B------:R-:W1:Y:S01]  /*0080*/  S2UR UR4, SR_CTAID.X ;  /* 0x00000000000479c3 */ /* 0x000e620000002500 */
[----:B0-----:R-:W-:-:S05]  /*0090*/  IMAD R0, R0, UR5, R3 ;  /* 0x0000000500007c24 */ /* 0x001fca000f8e0203 */
[----:B--2---:R-:W-:Y:S01]  /*00a0*/  ISETP.GE.AND P0, PT, R0, UR6, PT ;  /* 0x0000000600007c0c */ /* 0x004fe2000bf06270 */
[----:B-1----:R-:W-:-:S05]  /*00b0*/  IMAD R7, R7, UR4, R2 ;  /* 0x0000000407077c24 */ /* 0x002fca000f8e0202 */
[----:B---3--:R-:W-:-:S13]  /*00c0*/  ISETP.GE.OR P0, PT, R7, UR7, P0 ;  /* 0x0000000707007c0c */ /* 0x008fda0008706670 */
[----:B------:R-:W-:Y:S05]  /*00d0*/  @P0 EXIT ;  /* 0x000000000000094d */ /* 0x000fea0003800000 */
[----:B------:R-:W0:Y:S01]  /*00e0*/  LDCU UR4, c[0x0][0x388] ;  /* 0x00007100ff0477ac */ /* 0x000e220008000800 */
[----:B------:R-:W-:Y:S01]  /*00f0*/  SHF.L.U32 R5, R7, 0x2, RZ ;  /* 0x0000000207057819 */ /* 0x000fe200000006ff */
[----:B------:R-:W1:Y:S01]  /*0100*/  LDCU.64 UR6, c[0x0][0x380] ;  /* 0x00007000ff0677ac */ /* 0x000e620008000a00 */
[----:B------:R-:W2:Y:S01]  /*0110*/  LDCU.64 UR8, c[0x0][0x390] ;  /* 0x00007200ff0877ac */ /* 0x000ea20008000a00 */
[----:B0-----:R-:W-:Y:S01]  /*0120*/  IMAD R3, R0, UR4, RZ ;  /* 0x0000000400037c24 */ /* 0x001fe2000f8e02ff */
[----:B------:R-:W0:Y:S04]  /*0130*/  LDCU.64 UR4, c[0x0][0x358] ;  /* 0x00006b00ff0477ac */ /* 0x000e280008000a00 */
[C---:B-1----:R-:W-:Y:S01]  /*0140*/  IADD3 R2, P0, PT, R3.reuse, UR6, RZ ;  /* 0x0000000603027c10 */ /* 0x042fe2000ff1e0ff */
[----:B------:R-:W1:Y:S03]  /*0150*/  LDCU UR6, c[0x0][0x398] ;  /* 0x00007300ff0677ac */ /* 0x000e660008000800 */
[----:B------:R-:W-:-:S03]  /*0160*/  LEA.HI.X.SX32 R3, R3, UR7, 0x1, P0 ;  /* 0x0000000703037c11 */ /* 0x000fc600080f0eff */
[----:B------:R-:W-:-:S05]  /*0170*/  IMAD.WIDE R2, R5, 0x4, R2 ;  /* 0x0000000405027825 */ /* 0x000fca00078e0202 */
[----:B0-----:R-:W3:Y:S04]  /*0180*/  LDG.E R5, desc[UR4][R2.64+0x4] ;  /* 0x0000040402057981 */ /* 0x001ee8000c1e1900 */
[----:B------:R-:W4:Y:S04]  /*0190*/  LDG.E R6, desc[UR4][R2.64] ;  /* 0x0000000402067981 */ /* 0x000f28000c1e1900 */
[----:B------:R-:W5:Y:S01]  /*01a0*/  LDG.E R8, desc[UR4][R2.64+0x8] ;  /* 0x0000080402087981 */ /* 0x000f62000c1e1900 */
[----:B-1----:R-:W-:-:S05]  /*01b0*/  IMAD R0, R0, UR6, RZ ;  /* 0x0000000600007c24 */ /* 0x002fca000f8e02ff */
[----:B--2---:R-:W-:Y:S01]  /*01c0*/  IADD3 R4, P0, PT, R0, UR8, RZ ;  /* 0x0000000800047c10 */ /* 0x004fe2000ff1e0ff */
[----:B---3--:R-:W-:-:S03]  /*01d0*/  FMUL R9, R5, 0.58700001239776611328 ;  /* 0x3f1645a205097820 */ /* 0x008fc60000400000 */
[----:B------:R-:W-:Y:S01]  /*01e0*/  LEA.HI.X.SX32 R5, R0, UR9, 0x1, P0 ;  /* 0x0000000900057c11 */ /* 0x000fe200080f0eff */
[----:B----4-:R-:W-:Y:S02]  /*01f0*/  FFMA R9, R6, 0.29899999499320983887, R9 ;  /* 0x3e99168706097823 */ /* 0x010fe40000000009 */
[----:B------:R-:W-:-:S04]  /*0200*/  IMAD.WIDE R4, R7, 0x4, R4 ;  /* 0x0000000407047825 */ /* 0x000fc800078e0204 */
[----:B-----5:R-:W-:-:S05]  /*0210*/  FFMA R9, R8, 0.11400000005960464478, R9 ;  /* 0x3de978d508097823 */ /* 0x020fca0000000009 */
[----:B------:R-:W-:Y:S01]  /*0220*/  STG.E desc[UR4][R4.64], R9 ;  /* 0x0000000904007986 */ /* 0x000fe2000c101904 */
[----:B------:R-:W-:Y:S05]  /*0230*/  EXIT ;  /* 0x000000000000794d */ /* 0x000fea0003800000 */
.L_x_0:
[----:B------:R-:W-:-:S00]  /*0240*/  BRA `(.L_x_0) ;  /* 0xfffffffc00fc7947 */ /* 0x000fc0000383ffff */
[----:B------:R-:W-:-:S00]  /*0250*/  NOP ;  /* 0x0000000000007918 */ /* 0x000fc00000000000 */
        /* <DEDUP_REMOVED lines=10> */
.L_x_4:


//--------------------- .text._Z30nppiRGBToGray_32f_C3C1R_kernelPKfiPfiii --------------------------
	.section	.text._Z30nppiRGBToGray_32f_C3C1R_kernelPKfiPfiii,"ax",@progbits
	.align	128
        .global         _Z30nppiRGBToGray_32f_C3C1R_kernelPKfiPfiii
        .type           _Z30nppiRGBToGray_32f_C3C1R_kernelPKfiPfiii,@function
        .size           _Z30nppiRGBToGray_32f_C3C1R_kernelPKfiPfiii,(.L_x_5 - _Z30nppiRGBToGray_32f_C3C1R_kernelPKfiPfiii)
        .other          _Z30nppiRGBToGray_32f_C3C1R_kernelPKfiPfiii,@"STO_CUDA_ENTRY STV_DEFAULT"
_Z30nppiRGBToGray_32f_C3C1R_kernelPKfiPfiii:
.text._Z30nppiRGBToGray_32f_C3C1R_kernelPKfiPfiii:
        /* <DEDUP_REMOVED lines=15> */
[----:B------:R-:W-:Y:S01]  /*00f0*/  LEA R5, R7, R7, 0x1 ;  /* 0x0000000707057211 */ /* 0x000fe200078e08ff */
        /* <DEDUP_REMOVED lines=20> */
.L_x_1:
        /* <DEDUP_REMOVED lines=12> */
.L_x_5:


//--------------------- .text._Z30nppiRGBToGray_8u_AC4C1R_kernelPKhiPhiii --------------------------
	.section	.text._Z30nppiRGBToGray_8u_AC4C1R_kernelPKhiPhiii,"ax",@progbits
	.align	128
        .global         _Z30nppiRGBToGray_8u_AC4C1R_kernelPKhiPhiii
        .type           _Z30nppiRGBToGray_8u_AC4C1R_kernelPKhiPhiii,@function
        .size           _Z30nppiRGBToGray_8u_AC4C1R_kernelPKhiPhiii,(.L_x_6 - _Z30nppiRGBToGray_8u_AC4C1R_kernelPKhiPhiii)
        .other          _Z30nppiRGBToGray_8u_AC4C1R_kernelPKhiPhiii,@"STO_CUDA_ENTRY STV_DEFAULT"
_Z30nppiRGBToGray_8u_AC4C1R_kernelPKhiPhiii:
.text._Z30nppiRGBToGray_8u_AC4C1R_kernelPKhiPhiii:
        /* <DEDUP_REMOVED lines=15> */
[----:B------:R-:W-:Y:S01]  /*00f0*/  IMAD.SHL.U32 R2, R0, 0x4, RZ ;  /* 0x0000000400027824 */ /* 0x000fe200078e00ff */
[----:B------:R-:W1:Y:S04]  /*0100*/  LDCU.64 UR8, c[0x0][0x380] ;  /* 0x00007000ff0877ac */ /* 0x000e680008000a00 */
[--C-:B------:R-:W-:Y:S01]  /*0110*/  SHF.R.S32.HI R6, RZ, 0x1f, R2.reuse ;  /* 0x0000001fff067819 */ /* 0x100fe20000011402 */
[----:B------:R-:W2:Y:S01]  /*0120*/  LDCU.64 UR4, c[0x0][0x358] ;  /* 0x00006b00ff0477ac */ /* 0x000ea20008000a00 */
[----:B0-----:R-:W-:Y:S01]  /*0130*/  IMAD R3, R4, UR6, RZ ;  /* 0x0000000604037c24 */ /* 0x001fe2000f8e02ff */
[----:B------:R-:W0:Y:S04]  /*0140*/  LDCU UR6, c[0x0][0x398] ;  /* 0x00007300ff0677ac */ /* 0x000e280008000800 */
[----:B-1----:R-:W-:-:S02]  /*0150*/  IADD3 R2, P0, P1, R3, UR8, R2 ;  /* 0x0000000803027c10 */ /* 0x002fc4000f91e002 */
[----:B------:R-:W-:-:S04]  /*0160*/  SHF.R.S32.HI R3, RZ, 0x1f, R3 ;  /* 0x0000001fff037819 */ /* 0x000fc80000011403 */
[----:B------:R-:W-:Y:S01]  /*0170*/  IADD3.X R3, PT, PT, R3, UR9, R6, P0, P1 ;  /* 0x0000000903037c10 */ /* 0x000fe200087e2406 */
[----:B------:R-:W1:Y:S04]  /*0180*/  LDCU.64 UR8, c[0x0][0x390] ;  /* 0x00007200ff0877ac */ /* 0x000e680008000a00 */
[----:B--2---:R-:W2:Y:S04]  /*0190*/  LDG.E.U8 R6, desc[UR4][R2.64+0x1] ;  /* 0x0000010402067981 */ /* 0x004ea8000c1e1100 */
[----:B------:R-:W3:Y:S04]  /*01a0*/  LDG.E.U8 R5, desc[UR4][R2.64] ;  /* 0x0000000402057981 */ /* 0x000ee8000c1e1100 */
[----:B------:R-:W4:Y:S01]  /*01b0*/  LDG.E.U8 R7, desc[UR4][R2.64+0x2] ;  /* 0x0000020402077981 */ /* 0x000f22000c1e1100 */
[----:B--2---:R-:W-:-:S02]  /*01c0*/  I2FP.F32.U32 R6, R6 ;  /* 0x0000000600067245 */ /* 0x004fc40000201000 */
[----:B---3--:R-:W-:-:S03]  /*01d0*/  I2FP.F32.U32 R5, R5 ;  /* 0x0000000500057245 */ /* 0x008fc60000201000 */
[----:B------:R-:W-:Y:S01]  /*01e0*/  FMUL R6, R6, 0.58700001239776611328 ;  /* 0x3f1645a206067820 */ /* 0x000fe20000400000 */
[----:B----4-:R-:W-:-:S03]  /*01f0*/  I2FP.F32.U32 R8, R7 ;  /* 0x0000000700087245 */ /* 0x010fc60000201000 */
[----:B------:R-:W-:-:S04]  /*0200*/  FFMA R5, R5, 0.29899999499320983887, R6 ;  /* 0x3e99168705057823 */ /* 0x000fc80000000006 */
[----:B------:R-:W-:-:S04]  /*0210*/  FFMA R5, R8, 0.11400000005960464478, R5 ;  /* 0x3de978d508057823 */ /* 0x000fc80000000005 */
[----:B------:R-:W-:Y:S01]  /*0220*/  FADD R6, R5, 0.5 ;  /* 0x3f00000005067421 */ /* 0x000fe20000000000 */
[----:B0-----:R-:W-:Y:S01]  /*0230*/  IMAD R5, R4, UR6, RZ ;  /* 0x0000000604057c24 */ /* 0x001fe2000f8e02ff */
[--C-:B------:R-:W-:Y:S02]  /*0240*/  SHF.R.S32.HI R4, RZ, 0x1f, R0.reuse ;  /* 0x0000001fff047819 */ /* 0x100fe40000011400 */
[----:B------:R-:W0:Y:S02]  /*0250*/  F2I.U32.TRUNC.NTZ R7, R6 ;  /* 0x0000000600077305 */ /* 0x000e24000020f000 */
[----:B-1----:R-:W-:Y:S02]  /*0260*/  IADD3 R2, P0, P1, R5, UR8, R0 ;  /* 0x0000000805027c10 */ /* 0x002fe4000f91e000 */
[----:B------:R-:W-:-:S04]  /*0270*/  SHF.R.S32.HI R5, RZ, 0x1f, R5 ;  /* 0x0000001fff057819 */ /* 0x000fc80000011405 */
[----:B------:R-:W-:-:S05]  /*0280*/  IADD3.X R3, PT, PT, R5, UR9, R4, P0, P1 ;  /* 0x0000000905037c10 */ /* 0x000fca00087e2404 */
[----:B0-----:R-:W-:Y:S01]  /*0290*/  STG.E.U8 desc[UR4][R2.64], R7 ;  /* 0x0000000702007986 */ /* 0x001fe2000c101104 */
[----:B------:R-:W-:Y:S05]  /*02a0*/  EXIT ;  /* 0x000000000000794d */ /* 0x000fea0003800000 */
.L_x_2:
        /* <DEDUP_REMOVED lines=13> */
.L_x_6:


//--------------------- .text._Z29nppiRGBToGray_8u_C3C1R_kernelPKhiPhiii --------------------------
	.section	.text._Z29nppiRGBToGray_8u_C3C1R_kernelPKhiPhiii,"ax",@progbits
	.align	128
        .global         _Z29nppiRGBToGray_8u_C3C1R_kernelPKhiPhiii
        .type           _Z29nppiRGBToGray_8u_C3C1R_kernelPKhiPhiii,@function
        .size           _Z29nppiRGBToGray_8u_C3C1R_kernelPKhiPhiii,(.L_x_7 - _Z29nppiRGBToGray_8u_C3C1R_kernelPKhiPhiii)
        .other          _Z29nppiRGBToGray_8u_C3C1R_kernelPKhiPhiii,@"STO_CUDA_ENTRY STV_DEFAULT"
_Z29nppiRGBToGray_8u_C3C1R_kernelPKhiPhiii:
.text._Z29nppiRGBToGray_8u_C3C1R_kernelPKhiPhiii:
        /* <DEDUP_REMOVED lines=15> */
[----:B------:R-:W-:Y:S01]  /*00f0*/  IMAD R2, R0, 0x3, RZ ;  /* 0x0000000300027824 */ /* 0x000fe200078e02ff */
        /* <DEDUP_REMOVED lines=27> */
.L_x_3:
        /* <DEDUP_REMOVED lines=13> */
.L_x_7:


//--------------------- .nv.shared.reserved.0     --------------------------
	.section	.nv.shared.reserved.0,"aw",@nobits
	.weak		__nv_reservedSMEM_offset_0_alias
	.size		__nv_reservedSMEM_offset_0_alias, 0, 64
	.other		__nv_reservedSMEM_offset_0_alias,@"STO_CUDA_RESERVED_SHARED STV_DEFAULT"
__nv_reservedSMEM_offset_0_alias:
	.zero		0
	.zero		64


//--------------------- .nv.constant0._Z31nppiRGBToGray_32f_AC4C1R_kernelPKfiPfiii --------------------------
	.section	.nv.constant0._Z31nppiRGBToGray_32f_AC4C1R_kernelPKfiPfiii,"a",@progbits
	.sectionflags	@""
	.align	4
.nv.constant0._Z31nppiRGBToGray_32f_AC4C1R_kernelPKfiPfiii:
	.zero		932


//--------------------- .nv.constant0._Z30nppiRGBToGray_32f_C3C1R_kernelPKfiPfiii --------------------------
	.section	.nv.constant0._Z30nppiRGBToGray_32f_C3C1R_kernelPKfiPfiii,"a",@progbits
	.sectionflags	@""
	.align	4
.nv.constant0._Z30nppiRGBToGray_32f_C3C1R_kernelPKfiPfiii:
	.zero		932


//--------------------- .nv.constant0._Z30nppiRGBToGray_8u_AC4C1R_kernelPKhiPhiii --------------------------
	.section	.nv.constant0._Z30nppiRGBToGray_8u_AC4C1R_kernelPKhiPhiii,"a",@progbits
	.sectionflags	@""
	.align	4
.nv.constant0._Z30nppiRGBToGray_8u_AC4C1R_kernelPKhiPhiii:
	.zero		932


//--------------------- .nv.constant0._Z29nppiRGBToGray_8u_C3C1R_kernelPKhiPhiii --------------------------
	.section	.nv.constant0._Z29nppiRGBToGray_8u_C3C1R_kernelPKhiPhiii,"a",@progbits
	.sectionflags	@""
	.align	4
.nv.constant0._Z29nppiRGBToGray_8u_C3C1R_kernelPKhiPhiii:
	.zero		932


//--------------------- SYMBOLS --------------------------

	.type		.nv.reservedSmem.offset0,@object
	.size		.nv.reservedSmem.offset0,0x4
